//
// Generated by NVIDIA NVVM Compiler
//
// Compiler Build ID: CL-36424714
// Cuda compilation tools, release 13.0, V13.0.88
// Based on NVVM 20.0.0
//

.version 9.0
.target sm_100
.address_size 64

	// .globl	_Z8rbf_cudaPKfS0_Pfii
// _ZZ17rbf_cuda_shareMemPKfS0_PfiiE3a_s has been demoted
// _ZZ17rbf_cuda_shareMemPKfS0_PfiiE3b_s has been demoted

.visible .entry _Z8rbf_cudaPKfS0_Pfii(
	.param .u64 .ptr .align 1 _Z8rbf_cudaPKfS0_Pfii_param_0,
	.param .u64 .ptr .align 1 _Z8rbf_cudaPKfS0_Pfii_param_1,
	.param .u64 .ptr .align 1 _Z8rbf_cudaPKfS0_Pfii_param_2,
	.param .u32 _Z8rbf_cudaPKfS0_Pfii_param_3,
	.param .u32 _Z8rbf_cudaPKfS0_Pfii_param_4
)
{
	.reg .pred 	%p<10>;
	.reg .b32 	%r<40>;
	.reg .b32 	%f<84>;
	.reg .b64 	%rd<40>;

	ld.param.u64 	%rd8, [_Z8rbf_cudaPKfS0_Pfii_param_0];
	ld.param.u64 	%rd9, [_Z8rbf_cudaPKfS0_Pfii_param_1];
	ld.param.u64 	%rd7, [_Z8rbf_cudaPKfS0_Pfii_param_2];
	ld.param.u32 	%r18, [_Z8rbf_cudaPKfS0_Pfii_param_3];
	ld.param.u32 	%r19, [_Z8rbf_cudaPKfS0_Pfii_param_4];
	cvta.to.global.u64 	%rd1, %rd9;
	cvta.to.global.u64 	%rd2, %rd8;
	mov.u32 	%r20, %ctaid.y;
	mov.u32 	%r21, %ntid.y;
	mov.u32 	%r22, %tid.y;
	mad.lo.s32 	%r1, %r20, %r21, %r22;
	mov.u32 	%r23, %ctaid.x;
	mov.u32 	%r24, %ntid.x;
	mov.u32 	%r25, %tid.x;
	mad.lo.s32 	%r2, %r23, %r24, %r25;
	setp.lt.s32 	%p1, %r18, 1;
	mov.f32 	%f83, 0f00000000;
	@%p1 bra 	$L__BB0_12;
	mul.lo.s32 	%r3, %r18, %r1;
	mul.lo.s32 	%r4, %r18, %r2;
	and.b32  	%r5, %r18, 7;
	setp.lt.u32 	%p2, %r18, 8;
	mov.f32 	%f83, 0f00000000;
	mov.b32 	%r38, 0;
	@%p2 bra 	$L__BB0_4;
	and.b32  	%r38, %r18, 2147483640;
	neg.s32 	%r36, %r38;
	mul.wide.u32 	%rd10, %r3, 4;
	add.s64 	%rd11, %rd10, %rd2;
	add.s64 	%rd39, %rd11, 16;
	add.s64 	%rd4, %rd1, 16;
	mov.f32 	%f83, 0f00000000;
	mov.u32 	%r35, %r4;
$L__BB0_3:
	.pragma "nounroll";
	mul.wide.s32 	%rd12, %r35, 4;
	add.s64 	%rd13, %rd4, %rd12;
	ld.global.f32 	%f17, [%rd39+-16];
	ld.global.f32 	%f18, [%rd13+-16];
	sub.f32 	%f19, %f17, %f18;
	fma.rn.f32 	%f20, %f19, %f19, %f83;
	ld.global.f32 	%f21, [%rd39+-12];
	ld.global.f32 	%f22, [%rd13+-12];
	sub.f32 	%f23, %f21, %f22;
	fma.rn.f32 	%f24, %f23, %f23, %f20;
	ld.global.f32 	%f25, [%rd39+-8];
	ld.global.f32 	%f26, [%rd13+-8];
	sub.f32 	%f27, %f25, %f26;
	fma.rn.f32 	%f28, %f27, %f27, %f24;
	ld.global.f32 	%f29, [%rd39+-4];
	ld.global.f32 	%f30, [%rd13+-4];
	sub.f32 	%f31, %f29, %f30;
	fma.rn.f32 	%f32, %f31, %f31, %f28;
	ld.global.f32 	%f33, [%rd39];
	ld.global.f32 	%f34, [%rd13];
	sub.f32 	%f35, %f33, %f34;
	fma.rn.f32 	%f36, %f35, %f35, %f32;
	ld.global.f32 	%f37, [%rd39+4];
	ld.global.f32 	%f38, [%rd13+4];
	sub.f32 	%f39, %f37, %f38;
	fma.rn.f32 	%f40, %f39, %f39, %f36;
	ld.global.f32 	%f41, [%rd39+8];
	ld.global.f32 	%f42, [%rd13+8];
	sub.f32 	%f43, %f41, %f42;
	fma.rn.f32 	%f44, %f43, %f43, %f40;
	ld.global.f32 	%f45, [%rd39+12];
	ld.global.f32 	%f46, [%rd13+12];
	sub.f32 	%f47, %f45, %f46;
	fma.rn.f32 	%f83, %f47, %f47, %f44;
	add.s32 	%r36, %r36, 8;
	add.s64 	%rd39, %rd39, 32;
	add.s32 	%r35, %r35, 8;
	setp.ne.s32 	%p3, %r36, 0;
	@%p3 bra 	$L__BB0_3;
$L__BB0_4:
	setp.eq.s32 	%p4, %r5, 0;
	@%p4 bra 	$L__BB0_12;
	and.b32  	%r13, %r18, 3;
	setp.lt.u32 	%p5, %r5, 4;
	@%p5 bra 	$L__BB0_7;
	add.s32 	%r27, %r38, %r3;
	mul.wide.u32 	%rd14, %r27, 4;
	add.s64 	%rd15, %rd2, %rd14;
	ld.global.f32 	%f49, [%rd15];
	add.s32 	%r28, %r38, %r4;
	mul.wide.s32 	%rd16, %r28, 4;
	add.s64 	%rd17, %rd1, %rd16;
	ld.global.f32 	%f50, [%rd17];
	sub.f32 	%f51, %f49, %f50;
	fma.rn.f32 	%f52, %f51, %f51, %f83;
	cvt.u64.u32 	%rd18, %r3;
	cvt.u64.u32 	%rd19, %r38;
	add.s64 	%rd20, %rd19, %rd18;
	shl.b64 	%rd21, %rd20, 2;
	add.s64 	%rd22, %rd2, %rd21;
	ld.global.f32 	%f53, [%rd22+4];
	ld.global.f32 	%f54, [%rd17+4];
	sub.f32 	%f55, %f53, %f54;
	fma.rn.f32 	%f56, %f55, %f55, %f52;
	ld.global.f32 	%f57, [%rd22+8];
	ld.global.f32 	%f58, [%rd17+8];
	sub.f32 	%f59, %f57, %f58;
	fma.rn.f32 	%f60, %f59, %f59, %f56;
	ld.global.f32 	%f61, [%rd22+12];
	ld.global.f32 	%f62, [%rd17+12];
	sub.f32 	%f63, %f61, %f62;
	fma.rn.f32 	%f83, %f63, %f63, %f60;
	add.s32 	%r38, %r38, 4;
$L__BB0_7:
	setp.eq.s32 	%p6, %r13, 0;
	@%p6 bra 	$L__BB0_12;
	setp.eq.s32 	%p7, %r13, 1;
	@%p7 bra 	$L__BB0_10;
	add.s32 	%r29, %r38, %r3;
	mul.wide.u32 	%rd23, %r29, 4;
	add.s64 	%rd24, %rd2, %rd23;
	ld.global.f32 	%f65, [%rd24];
	add.s32 	%r30, %r38, %r4;
	mul.wide.s32 	%rd25, %r30, 4;
	add.s64 	%rd26, %rd1, %rd25;
	ld.global.f32 	%f66, [%rd26];
	sub.f32 	%f67, %f65, %f66;
	fma.rn.f32 	%f68, %f67, %f67, %f83;
	cvt.u64.u32 	%rd27, %r3;
	cvt.u64.u32 	%rd28, %r38;
	add.s64 	%rd29, %rd28, %rd27;
	shl.b64 	%rd30, %rd29, 2;
	add.s64 	%rd31, %rd2, %rd30;
	ld.global.f32 	%f69, [%rd31+4];
	ld.global.f32 	%f70, [%rd26+4];
	sub.f32 	%f71, %f69, %f70;
	fma.rn.f32 	%f83, %f71, %f71, %f68;
	add.s32 	%r38, %r38, 2;
$L__BB0_10:
	and.b32  	%r31, %r18, 1;
	setp.eq.b32 	%p8, %r31, 1;
	not.pred 	%p9, %p8;
	@%p9 bra 	$L__BB0_12;
	add.s32 	%r32, %r38, %r3;
	mul.wide.u32 	%rd32, %r32, 4;
	add.s64 	%rd33, %rd2, %rd32;
	ld.global.f32 	%f72, [%rd33];
	add.s32 	%r33, %r38, %r4;
	mul.wide.s32 	%rd34, %r33, 4;
	add.s64 	%rd35, %rd1, %rd34;
	ld.global.f32 	%f73, [%rd35];
	sub.f32 	%f74, %f72, %f73;
	fma.rn.f32 	%f83, %f74, %f74, %f83;
$L__BB0_12:
	cvta.to.global.u64 	%rd36, %rd7;
	sqrt.rn.f32 	%f75, %f83;
	mad.lo.s32 	%r34, %r19, %r1, %r2;
	mul.wide.s32 	%rd37, %r34, 4;
	add.s64 	%rd38, %rd36, %rd37;
	st.global.f32 	[%rd38], %f75;
	ret;

}
	// .globl	_Z17rbf_cuda_shareMemPKfS0_Pfii
.visible .entry _Z17rbf_cuda_shareMemPKfS0_Pfii(
	.param .u64 .ptr .align 1 _Z17rbf_cuda_shareMemPKfS0_Pfii_param_0,
	.param .u64 .ptr .align 1 _Z17rbf_cuda_shareMemPKfS0_Pfii_param_1,
	.param .u64 .ptr .align 1 _Z17rbf_cuda_shareMemPKfS0_Pfii_param_2,
	.param .u32 _Z17rbf_cuda_shareMemPKfS0_Pfii_param_3,
	.param .u32 _Z17rbf_cuda_shareMemPKfS0_Pfii_param_4
)
{
	.reg .pred 	%p<3>;
	.reg .b32 	%r<36>;
	.reg .b32 	%f<74>;
	.reg .b64 	%rd<13>;
	// demoted variable
	.shared .align 4 .b8 _ZZ17rbf_cuda_shareMemPKfS0_PfiiE3a_s[1024];
	// demoted variable
	.shared .align 4 .b8 _ZZ17rbf_cuda_shareMemPKfS0_PfiiE3b_s[1024];
	ld.param.u64 	%rd3, [_Z17rbf_cuda_shareMemPKfS0_Pfii_param_0];
	ld.param.u64 	%rd4, [_Z17rbf_cuda_shareMemPKfS0_Pfii_param_1];
	ld.param.u64 	%rd5, [_Z17rbf_cuda_shareMemPKfS0_Pfii_param_2];
	ld.param.u32 	%r18, [_Z17rbf_cuda_shareMemPKfS0_Pfii_param_3];
	ld.param.u32 	%r19, [_Z17rbf_cuda_shareMemPKfS0_Pfii_param_4];
	mov.u32 	%r20, %ctaid.y;
	mov.u32 	%r21, %ntid.y;
	mov.u32 	%r1, %tid.y;
	mad.lo.s32 	%r2, %r20, %r21, %r1;
	mov.u32 	%r22, %ctaid.x;
	mov.u32 	%r23, %ntid.x;
	mov.u32 	%r3, %tid.x;
	mad.lo.s32 	%r4, %r22, %r23, %r3;
	setp.lt.s32 	%p1, %r18, 16;
	mov.f32 	%f73, 0f00000000;
	@%p1 bra 	$L__BB1_3;
	shl.b32 	%r24, %r1, 6;
	mov.u32 	%r25, _ZZ17rbf_cuda_shareMemPKfS0_PfiiE3a_s;
	add.s32 	%r5, %r25, %r24;
	shl.b32 	%r26, %r3, 2;
	add.s32 	%r6, %r5, %r26;
	mov.u32 	%r27, _ZZ17rbf_cuda_shareMemPKfS0_PfiiE3b_s;
	add.s32 	%r7, %r27, %r24;
	add.s32 	%r8, %r7, %r26;
	shr.s32 	%r28, %r18, 31;
	shr.u32 	%r29, %r28, 28;
	add.s32 	%r30, %r18, %r29;
	shr.s32 	%r31, %r30, 4;
	neg.s32 	%r35, %r31;
	mad.lo.s32 	%r34, %r18, %r4, %r3;
	mad.lo.s32 	%r33, %r18, %r2, %r3;
	cvta.to.global.u64 	%rd1, %rd3;
	cvta.to.global.u64 	%rd2, %rd4;
	mov.f32 	%f73, 0f00000000;
$L__BB1_2:
	mul.wide.s32 	%rd6, %r34, 4;
	add.s64 	%rd7, %rd2, %rd6;
	mul.wide.s32 	%rd8, %r33, 4;
	add.s64 	%rd9, %rd1, %rd8;
	ld.global.f32 	%f6, [%rd9];
	st.shared.f32 	[%r6], %f6;
	ld.global.f32 	%f7, [%rd7];
	st.shared.f32 	[%r8], %f7;
	bar.sync 	0;
	ld.shared.f32 	%f8, [%r5];
	ld.shared.f32 	%f9, [%r7];
	sub.f32 	%f10, %f8, %f9;
	fma.rn.f32 	%f11, %f10, %f10, %f73;
	ld.shared.f32 	%f12, [%r5+4];
	ld.shared.f32 	%f13, [%r7+4];
	sub.f32 	%f14, %f12, %f13;
	fma.rn.f32 	%f15, %f14, %f14, %f11;
	ld.shared.f32 	%f16, [%r5+8];
	ld.shared.f32 	%f17, [%r7+8];
	sub.f32 	%f18, %f16, %f17;
	fma.rn.f32 	%f19, %f18, %f18, %f15;
	ld.shared.f32 	%f20, [%r5+12];
	ld.shared.f32 	%f21, [%r7+12];
	sub.f32 	%f22, %f20, %f21;
	fma.rn.f32 	%f23, %f22, %f22, %f19;
	ld.shared.f32 	%f24, [%r5+16];
	ld.shared.f32 	%f25, [%r7+16];
	sub.f32 	%f26, %f24, %f25;
	fma.rn.f32 	%f27, %f26, %f26, %f23;
	ld.shared.f32 	%f28, [%r5+20];
	ld.shared.f32 	%f29, [%r7+20];
	sub.f32 	%f30, %f28, %f29;
	fma.rn.f32 	%f31, %f30, %f30, %f27;
	ld.shared.f32 	%f32, [%r5+24];
	ld.shared.f32 	%f33, [%r7+24];
	sub.f32 	%f34, %f32, %f33;
	fma.rn.f32 	%f35, %f34, %f34, %f31;
	ld.shared.f32 	%f36, [%r5+28];
	ld.shared.f32 	%f37, [%r7+28];
	sub.f32 	%f38, %f36, %f37;
	fma.rn.f32 	%f39, %f38, %f38, %f35;
	ld.shared.f32 	%f40, [%r5+32];
	ld.shared.f32 	%f41, [%r7+32];
	sub.f32 	%f42, %f40, %f41;
	fma.rn.f32 	%f43, %f42, %f42, %f39;
	ld.shared.f32 	%f44, [%r5+36];
	ld.shared.f32 	%f45, [%r7+36];
	sub.f32 	%f46, %f44, %f45;
	fma.rn.f32 	%f47, %f46, %f46, %f43;
	ld.shared.f32 	%f48, [%r5+40];
	ld.shared.f32 	%f49, [%r7+40];
	sub.f32 	%f50, %f48, %f49;
	fma.rn.f32 	%f51, %f50, %f50, %f47;
	ld.shared.f32 	%f52, [%r5+44];
	ld.shared.f32 	%f53, [%r7+44];
	sub.f32 	%f54, %f52, %f53;
	fma.rn.f32 	%f55, %f54, %f54, %f51;
	ld.shared.f32 	%f56, [%r5+48];
	ld.shared.f32 	%f57, [%r7+48];
	sub.f32 	%f58, %f56, %f57;
	fma.rn.f32 	%f59, %f58, %f58, %f55;
	ld.shared.f32 	%f60, [%r5+52];
	ld.shared.f32 	%f61, [%r7+52];
	sub.f32 	%f62, %f60, %f61;
	fma.rn.f32 	%f63, %f62, %f62, %f59;
	ld.shared.f32 	%f64, [%r5+56];
	ld.shared.f32 	%f65, [%r7+56];
	sub.f32 	%f66, %f64, %f65;
	fma.rn.f32 	%f67, %f66, %f66, %f63;
	ld.shared.f32 	%f68, [%r5+60];
	ld.shared.f32 	%f69, [%r7+60];
	sub.f32 	%f70, %f68, %f69;
	fma.rn.f32 	%f73, %f70, %f70, %f67;
	bar.sync 	0;
	add.s32 	%r35, %r35, 1;
	setp.ne.s32 	%p2, %r35, 0;
	add.s32 	%r34, %r34, 16;
	add.s32 	%r33, %r33, 16;
	@%p2 bra 	$L__BB1_2;
$L__BB1_3:
	cvta.to.global.u64 	%rd10, %rd5;
	sqrt.rn.f32 	%f71, %f73;
	mad.lo.s32 	%r32, %r19, %r2, %r4;
	mul.wide.s32 	%rd11, %r32, 4;
	add.s64 	%rd12, %rd10, %rd11;
	st.global.f32 	[%rd12], %f71;
	ret;

}


// ===== COMPILED SASS (sm_100) =====

	.target	sm_100

	.elftype	@"ET_EXEC"


//--------------------- .note.nv.tkinfo           --------------------------
	.section	.note.nv.tkinfo,"",@"SHT_NOTE"
	.sectionflags	@"SHF_NOTE_NV_TKINFO"
	.tkinfo
        /*0018*/ 	.word	0x00000002
        /*0030*/ 	.string	""
        /*0030*/ 	.string	"ptxas"
        /*0030*/ 	.string	"Cuda compilation tools, release 13.0, V13.0.88"
        /*0030*/ 	.string	"Build cuda_13.0.r13.0/compiler.36424714_0"
        /*0030*/ 	.string	"-arch sm_100 -m 64 "



//--------------------- .note.nv.cuinfo           --------------------------
	.section	.note.nv.cuinfo,"",@"SHT_NOTE"
	.sectionflags	@"SHF_NOTE_NV_CUINFO"
        /*0018*/ 	.short	0x0002
        /*001a*/ 	.short	0x0064
        /*001c*/ 	.short	0x0082
	.zero		2


//--------------------- .nv.info                  --------------------------
	.section	.nv.info,"",@"SHT_CUDA_INFO"
	.align	4


	//----- nvinfo : EIATTR_REGCOUNT
	.align		4
        /*0000*/ 	.byte	0x04, 0x2f
        /*0002*/ 	.short	(.L_1 - .L_0)
	.align		4
.L_0:
        /*0004*/ 	.word	index@(_Z8rbf_cudaPKfS0_Pfii)
        /*0008*/ 	.word	0x0000001f


	//----- nvinfo : EIATTR_FRAME_SIZE
	.align		4
.L_1:
        /*000c*/ 	.byte	0x04, 0x11
        /*000e*/ 	.short	(.L_3 - .L_2)
	.align		4
.L_2:
        /*0010*/ 	.word	index@($__internal_1_$__cuda_sm20_sqrt_rn_f32_slowpath)
        /*0014*/ 	.word	0x00000000


	//----- nvinfo : EIATTR_FRAME_SIZE
	.align		4
.L_3:
        /*0018*/ 	.byte	0x04, 0x11
        /*001a*/ 	.short	(.L_5 - .L_4)
	.align		4
.L_4:
        /*001c*/ 	.word	index@(_Z8rbf_cudaPKfS0_Pfii)
        /*0020*/ 	.word	0x00000000


	//----- nvinfo : EIATTR_REGCOUNT
	.align		4
.L_5:
        /*0024*/ 	.byte	0x04, 0x2f
        /*0026*/ 	.short	(.L_7 - .L_6)
	.align		4
.L_6:
        /*0028*/ 	.word	index@(_Z17rbf_cuda_shareMemPKfS0_Pfii)
        /*002c*/ 	.word	0x00000020


	//----- nvinfo : EIATTR_FRAME_SIZE
	.align		4
.L_7:
        /*0030*/ 	.byte	0x04, 0x11
        /*0032*/ 	.short	(.L_9 - .L_8)
	.align		4
.L_8:
        /*0034*/ 	.word	index@($__internal_0_$__cuda_sm20_sqrt_rn_f32_slowpath)
        /*0038*/ 	.word	0x00000000


	//----- nvinfo : EIATTR_FRAME_SIZE
	.align		4
.L_9:
        /*003c*/ 	.byte	0x04, 0x11
        /*003e*/ 	.short	(.L_11 - .L_10)
	.align		4
.L_10:
        /*0040*/ 	.word	index@(_Z17rbf_cuda_shareMemPKfS0_Pfii)
        /*0044*/ 	.word	0x00000000


	//----- nvinfo : EIATTR_MIN_STACK_SIZE
	.align		4
.L_11:
        /*0048*/ 	.byte	0x04, 0x12
        /*004a*/ 	.short	(.L_13 - .L_12)
	.align		4
.L_12:
        /*004c*/ 	.word	index@(_Z17rbf_cuda_shareMemPKfS0_Pfii)
        /*0050*/ 	.word	0x00000000


	//----- nvinfo : EIATTR_MIN_STACK_SIZE
	.align		4
.L_13:
        /*0054*/ 	.byte	0x04, 0x12
        /*0056*/ 	.short	(.L_15 - .L_14)
	.align		4
.L_14:
        /*0058*/ 	.word	index@(_Z8rbf_cudaPKfS0_Pfii)
        /*005c*/ 	.word	0x00000000
.L_15:


//--------------------- .nv.compat                --------------------------
	.section	.nv.compat,"",@"SHT_CUDA_COMPAT_INFO"
	.align	4
        /*0000*/ 	.byte	0x02, 0x09, 0x00, 0x00, 0x02, 0x02, 0x01, 0x00, 0x02, 0x05, 0x05, 0x00, 0x03, 0x07, 0x01, 0x01
        /*0010*/ 	.byte	0x02, 0x03, 0x00, 0x00, 0x02, 0x06, 0x01, 0x00, 0x04, 0x0b, 0x08, 0x00, 0x01, 0x00, 0x00, 0x00
        /*0020*/ 	.byte	0x00, 0x00, 0x00, 0x00


//--------------------- .nv.info._Z17rbf_cuda_shareMemPKfS0_Pfii --------------------------
	.section	.nv.info._Z17rbf_cuda_shareMemPKfS0_Pfii,"",@"SHT_CUDA_INFO"
	.sectionflags	@""
	.align	4


	//----- nvinfo : EIATTR_CUDA_API_VERSION
	.align		4
        /*0000*/ 	.byte	0x04, 0x37
        /*0002*/ 	.short	(.L_17 - .L_16)
.L_16:
        /*0004*/ 	.word	0x00000082


	//----- nvinfo : EIATTR_KPARAM_INFO
	.align		4
.L_17:
        /*0008*/ 	.byte	0x04, 0x17
        /*000a*/ 	.short	(.L_19 - .L_18)
.L_18:
        /*000c*/ 	.word	0x00000000
        /*0010*/ 	.short	0x0004
        /*0012*/ 	.short	0x001c
        /*0014*/ 	.byte	0x00, 0xf0, 0x11, 0x00


	//----- nvinfo : EIATTR_KPARAM_INFO
	.align		4
.L_19:
        /*0018*/ 	.byte	0x04, 0x17
        /*001a*/ 	.short	(.L_21 - .L_20)
.L_20:
        /*001c*/ 	.word	0x00000000
        /*0020*/ 	.short	0x0003
        /*0022*/ 	.short	0x0018
        /*0024*/ 	.byte	0x00, 0xf0, 0x11, 0x00


	//----- nvinfo : EIATTR_KPARAM_INFO
	.align		4
.L_21:
        /*0028*/ 	.byte	0x04, 0x17
        /*002a*/ 	.short	(.L_23 - .L_22)
.L_22:
        /*002c*/ 	.word	0x00000000
        /*0030*/ 	.short	0x0002
        /*0032*/ 	.short	0x0010
        /*0034*/ 	.byte	0x00, 0xf5, 0x21, 0x00


	//----- nvinfo : EIATTR_KPARAM_INFO
	.align		4
.L_23:
        /*0038*/ 	.byte	0x04, 0x17
        /*003a*/ 	.short	(.L_25 - .L_24)
.L_24:
        /*003c*/ 	.word	0x00000000
        /*0040*/ 	.short	0x0001
        /*0042*/ 	.short	0x0008
        /*0044*/ 	.byte	0x00, 0xf5, 0x21, 0x00


	//----- nvinfo : EIATTR_KPARAM_INFO
	.align		4
.L_25:
        /*0048*/ 	.byte	0x04, 0x17
        /*004a*/ 	.short	(.L_27 - .L_26)
.L_26:
        /*004c*/ 	.word	0x00000000
        /*0050*/ 	.short	0x0000
        /*0052*/ 	.short	0x0000
        /*0054*/ 	.byte	0x00, 0xf5, 0x21, 0x00


	//----- nvinfo : EIATTR_SPARSE_MMA_MASK
	.align		4
.L_27:
        /*0058*/ 	.byte	0x03, 0x50
        /*005a*/ 	.short	0x0000


	//----- nvinfo : EIATTR_MAXREG_COUNT
	.align		4
        /*005c*/ 	.byte	0x03, 0x1b
        /*005e*/ 	.short	0x00ff


	//----- nvinfo : EIATTR_NUM_BARRIERS
	.align		4
        /*0060*/ 	.byte	0x02, 0x4c
        /*0062*/ 	.byte	0x01
	.zero		1


	//----- nvinfo : EIATTR_MERCURY_ISA_VERSION
	.align		4
        /*0064*/ 	.byte	0x03, 0x5f
        /*0066*/ 	.short	0x0101


	//----- nvinfo : EIATTR_VRC_CTA_INIT_COUNT
	.align		4
        /*0068*/ 	.byte	0x02, 0x4a
	.zero		1
	.zero		1


	//----- nvinfo : EIATTR_EXIT_INSTR_OFFSETS
	.align		4
        /*006c*/ 	.byte	0x04, 0x1c
        /*006e*/ 	.short	(.L_29 - .L_28)


	//   ....[0]....
.L_28:
        /*0070*/ 	.word	0x00000680


	//----- nvinfo : EIATTR_CRS_STACK_SIZE
	.align		4
.L_29:
        /*0074*/ 	.byte	0x04, 0x1e
        /*0076*/ 	.short	(.L_31 - .L_30)
.L_30:
        /*0078*/ 	.word	0x00000000


	//----- nvinfo : EIATTR_CBANK_PARAM_SIZE
	.align		4
.L_31:
        /*007c*/ 	.byte	0x03, 0x19
        /*007e*/ 	.short	0x0020


	//----- nvinfo : EIATTR_PARAM_CBANK
	.align		4
        /*0080*/ 	.byte	0x04, 0x0a
        /*0082*/ 	.short	(.L_33 - .L_32)
	.align		4
.L_32:
        /*0084*/ 	.word	index@(.nv.constant0._Z17rbf_cuda_shareMemPKfS0_Pfii)
        /*0088*/ 	.short	0x0380
        /*008a*/ 	.short	0x0020


	//----- nvinfo : EIATTR_SW_WAR
	.align		4
.L_33:
        /*008c*/ 	.byte	0x04, 0x36
        /*008e*/ 	.short	(.L_35 - .L_34)
.L_34:
        /*0090*/ 	.word	0x00000008
.L_35:


//--------------------- .nv.info._Z8rbf_cudaPKfS0_Pfii --------------------------
	.section	.nv.info._Z8rbf_cudaPKfS0_Pfii,"",@"SHT_CUDA_INFO"
	.sectionflags	@""
	.align	4


	//----- nvinfo : EIATTR_CUDA_API_VERSION
	.align		4
        /*0000*/ 	.byte	0x04, 0x37
        /*0002*/ 	.short	(.L_37 - .L_36)
.L_36:
        /*0004*/ 	.word	0x00000082


	//----- nvinfo : EIATTR_KPARAM_INFO
	.align		4
.L_37:
        /*0008*/ 	.byte	0x04, 0x17
        /*000a*/ 	.short	(.L_39 - .L_38)
.L_38:
        /*000c*/ 	.word	0x00000000
        /*0010*/ 	.short	0x0004
        /*0012*/ 	.short	0x001c
        /*0014*/ 	.byte	0x00, 0xf0, 0x11, 0x00


	//----- nvinfo : EIATTR_KPARAM_INFO
	.align		4
.L_39:
        /*0018*/ 	.byte	0x04, 0x17
        /*001a*/ 	.short	(.L_41 - .L_40)
.L_40:
        /*001c*/ 	.word	0x00000000
        /*0020*/ 	.short	0x0003
        /*0022*/ 	.short	0x0018
        /*0024*/ 	.byte	0x00, 0xf0, 0x11, 0x00


	//----- nvinfo : EIATTR_KPARAM_INFO
	.align		4
.L_41:
        /*0028*/ 	.byte	0x04, 0x17
        /*002a*/ 	.short	(.L_43 - .L_42)
.L_42:
        /*002c*/ 	.word	0x00000000
        /*0030*/ 	.short	0x0002
        /*0032*/ 	.short	0x0010
        /*0034*/ 	.byte	0x00, 0xf5, 0x21, 0x00


	//----- nvinfo : EIATTR_KPARAM_INFO
	.align		4
.L_43:
        /*0038*/ 	.byte	0x04, 0x17
        /*003a*/ 	.short	(.L_45 - .L_44)
.L_44:
        /*003c*/ 	.word	0x00000000
        /*0040*/ 	.short	0x0001
        /*0042*/ 	.short	0x0008
        /*0044*/ 	.byte	0x00, 0xf5, 0x21, 0x00


	//----- nvinfo : EIATTR_KPARAM_INFO
	.align		4
.L_45:
        /*0048*/ 	.byte	0x04, 0x17
        /*004a*/ 	.short	(.L_47 - .L_46)
.L_46:
        /*004c*/ 	.word	0x00000000
        /*0050*/ 	.short	0x0000
        /*0052*/ 	.short	0x0000
        /*0054*/ 	.byte	0x00, 0xf5, 0x21, 0x00


	//----- nvinfo : EIATTR_SPARSE_MMA_MASK
	.align		4
.L_47:
        /*0058*/ 	.byte	0x03, 0x50
        /*005a*/ 	.short	0x0000


	//----- nvinfo : EIATTR_MAXREG_COUNT
	.align		4
        /*005c*/ 	.byte	0x03, 0x1b
        /*005e*/ 	.short	0x00ff


	//----- nvinfo : EIATTR_MERCURY_ISA_VERSION
	.align		4
        /*0060*/ 	.byte	0x03, 0x5f
        /*0062*/ 	.short	0x0101


	//----- nvinfo : EIATTR_VRC_CTA_INIT_COUNT
	.align		4
        /*0064*/ 	.byte	0x02, 0x4a
	.zero		1
	.zero		1


	//----- nvinfo : EIATTR_EXIT_INSTR_OFFSETS
	.align		4
        /*0068*/ 	.byte	0x04, 0x1c
        /*006a*/ 	.short	(.L_49 - .L_48)


	//   ....[0]....
.L_48:
        /*006c*/ 	.word	0x00000a00


	//----- nvinfo : EIATTR_CRS_STACK_SIZE
	.align		4
.L_49:
        /*0070*/ 	.byte	0x04, 0x1e
        /*0072*/ 	.short	(.L_51 - .L_50)
.L_50:
        /*0074*/ 	.word	0x00000000


	//----- nvinfo : EIATTR_CBANK_PARAM_SIZE
	.align		4
.L_51:
        /*0078*/ 	.byte	0x03, 0x19
        /*007a*/ 	.short	0x0020


	//----- nvinfo : EIATTR_PARAM_CBANK
	.align		4
        /*007c*/ 	.byte	0x04, 0x0a
        /*007e*/ 	.short	(.L_53 - .L_52)
	.align		4
.L_52:
        /*0080*/ 	.word	index@(.nv.constant0._Z8rbf_cudaPKfS0_Pfii)
        /*0084*/ 	.short	0x0380
        /*0086*/ 	.short	0x0020


	//----- nvinfo : EIATTR_SW_WAR
	.align		4
.L_53:
        /*0088*/ 	.byte	0x04, 0x36
        /*008a*/ 	.short	(.L_55 - .L_54)
.L_54:
        /*008c*/ 	.word	0x00000008
.L_55:


//--------------------- .nv.callgraph             --------------------------
	.section	.nv.callgraph,"",@"SHT_CUDA_CALLGRAPH"
	.align	4
	.sectionentsize	8
	.align		4
        /*0000*/ 	.word	0x00000000
	.align		4
        /*0004*/ 	.word	0xffffffff
	.align		4
        /*0008*/ 	.word	0x00000000
	.align		4
        /*000c*/ 	.word	0xfffffffe
	.align		4
        /*0010*/ 	.word	0x00000000
	.align		4
        /*0014*/ 	.word	0xfffffffd
	.align		4
        /*0018*/ 	.word	0x00000000
	.align		4
        /*001c*/ 	.word	0xfffffffc


//--------------------- .text._Z17rbf_cuda_shareMemPKfS0_Pfii --------------------------
	.section	.text._Z17rbf_cuda_shareMemPKfS0_Pfii,"ax",@progbits
	.align	128
        .global         _Z17rbf_cuda_shareMemPKfS0_Pfii
        .type           _Z17rbf_cuda_shareMemPKfS0_Pfii,@function
        .size           _Z17rbf_cuda_shareMemPKfS0_Pfii,(.L_x_16 - _Z17rbf_cuda_shareMemPKfS0_Pfii)
        .other          _Z17rbf_cuda_shareMemPKfS0_Pfii,@"STO_CUDA_ENTRY STV_DEFAULT"
_Z17rbf_cuda_shareMemPKfS0_Pfii:
.text._Z17rbf_cuda_shareMemPKfS0_Pfii:
[----:B------:R-:W-:Y:S01]  /*0000*/  LDC R1, c[0x0][0x37c] ;  /* 0x0000df00ff017b82 */ /* 0x000fe20000000800 */
[----:B------:R-:W0:Y:S01]  /*0010*/  S2R R3, SR_TID.Y ;  /* 0x0000000000037919 */ /* 0x000e220000002200 */
[----:B------:R-:W1:Y:S06]  /*0020*/  LDCU UR10, c[0x0][0x398] ;  /* 0x00007300ff0a77ac */ /* 0x000e6c0008000800 */
[----:B------:R-:W0:Y:S01]  /*0030*/  LDC R24, c[0x0][0x364] ;  /* 0x0000d900ff187b82 */ /* 0x000e220000000800 */
[----:B------:R-:W-:Y:S01]  /*0040*/  HFMA2 R4, -RZ, RZ, 0, 0 ;  /* 0x00000000ff047431 */ /* 0x000fe200000001ff */
[----:B------:R-:W2:Y:S01]  /*0050*/  S2R R5, SR_TID.X ;  /* 0x0000000000057919 */ /* 0x000ea20000002100 */
[----:B------:R-:W3:Y:S05]  /*0060*/  LDCU.64 UR8, c[0x0][0x358] ;  /* 0x00006b00ff0877ac */ /* 0x000eea0008000a00 */
[----:B------:R-:W0:Y:S08]  /*0070*/  S2UR UR4, SR_CTAID.Y ;  /* 0x00000000000479c3 */ /* 0x000e300000002600 */
[----:B------:R-:W2:Y:S01]  /*0080*/  S2UR UR5, SR_CTAID.X ;  /* 0x00000000000579c3 */ /* 0x000ea20000002500 */
[----:B-1----:R-:W-:-:S07]  /*0090*/  UISETP.GE.AND UP0, UPT, UR10, 0x10, UPT ;  /* 0x000000100a00788c */ /* 0x002fce000bf06270 */
[----:B------:R-:W2:Y:S01]  /*00a0*/  LDC R23, c[0x0][0x360] ;  /* 0x0000d800ff177b82 */ /* 0x000ea20000000800 */
[----:B0-----:R-:W-:Y:S02]  /*00b0*/  IMAD R24, R24, UR4, R3 ;  /* 0x0000000418187c24 */ /* 0x001fe4000f8e0203 */
[----:B--2---:R-:W-:Y:S01]  /*00c0*/  IMAD R23, R23, UR5, R5 ;  /* 0x0000000517177c24 */ /* 0x004fe2000f8e0205 */
[----:B---3--:R-:W-:Y:S06]  /*00d0*/  BRA.U !UP0, `(.L_x_0) ;  /* 0x00000005081c7547 */ /* 0x008fec000b800000 */
[----:B------:R-:W0:Y:S01]  /*00e0*/  S2UR UR7, SR_CgaCtaId ;  /* 0x00000000000779c3 */ /* 0x000e220000008800 */
[----:B------:R-:W-:Y:S01]  /*00f0*/  UMOV UR4, 0x400 ;  /* 0x0000040000047882 */ /* 0x000fe20000000000 */
[----:B------:R-:W-:Y:S02]  /*0100*/  USHF.R.S32.HI UR6, URZ, 0x1f, UR10 ;  /* 0x0000001fff067899 */ /* 0x000fe4000801140a */
[--C-:B------:R-:W-:Y:S01]  /*0110*/  IMAD R2, R23, UR10, R5.reuse ;  /* 0x0000000a17027c24 */ /* 0x100fe2000f8e0205 */
[----:B------:R-:W-:Y:S01]  /*0120*/  UIADD3 UR5, UPT, UPT, UR4, 0x400, URZ ;  /* 0x0000040004057890 */ /* 0x000fe2000fffe0ff */
[----:B------:R-:W-:Y:S01]  /*0130*/  IMAD R0, R24, UR10, R5 ;  /* 0x0000000a18007c24 */ /* 0x000fe2000f8e0205 */
[----:B------:R-:W-:Y:S01]  /*0140*/  ULEA.HI UR6, UR6, UR10, URZ, 0x4 ;  /* 0x0000000a06067291 */ /* 0x000fe2000f8f20ff */
[----:B------:R-:W-:Y:S01]  /*0150*/  MOV R4, RZ ;  /* 0x000000ff00047202 */ /* 0x000fe20000000f00 */
[----:B------:R-:W1:Y:S02]  /*0160*/  LDC.64 R26, c[0x0][0x380] ;  /* 0x0000e000ff1a7b82 */ /* 0x000e640000000a00 */
[----:B------:R-:W-:-:S04]  /*0170*/  USHF.R.S32.HI UR6, URZ, 0x4, UR6 ;  /* 0x00000004ff067899 */ /* 0x000fc80008011406 */
[----:B------:R-:W-:Y:S02]  /*0180*/  UIADD3 UR6, UPT, UPT, -UR6, URZ, URZ ;  /* 0x000000ff06067290 */ /* 0x000fe4000fffe1ff */
[----:B------:R-:W2:Y:S01]  /*0190*/  LDC.64 R28, c[0x0][0x388] ;  /* 0x0000e200ff1c7b82 */ /* 0x000ea20000000a00 */
[----:B0-----:R-:W-:Y:S02]  /*01a0*/  ULEA UR4, UR7, UR4, 0x18 ;  /* 0x0000000407047291 */ /* 0x001fe4000f8ec0ff */
[----:B------:R-:W-:-:S04]  /*01b0*/  ULEA UR5, UR7, UR5, 0x18 ;  /* 0x0000000507057291 */ /* 0x000fc8000f8ec0ff */
[C---:B------:R-:W-:Y:S02]  /*01c0*/  LEA R22, R3.reuse, UR4, 0x6 ;  /* 0x0000000403167c11 */ /* 0x040fe4000f8e30ff */
[----:B------:R-:W-:Y:S02]  /*01d0*/  LEA R20, R3, UR5, 0x6 ;  /* 0x0000000503147c11 */ /* 0x000fe4000f8e30ff */
[C---:B------:R-:W-:Y:S02]  /*01e0*/  LEA R21, R5.reuse, R22, 0x2 ;  /* 0x0000001605157211 */ /* 0x040fe400078e10ff */
[----:B------:R-:W-:-:S07]  /*01f0*/  LEA R3, R5, R20, 0x2 ;  /* 0x0000001405037211 */ /* 0x000fce00078e10ff */
.L_x_1:
[----:B-1----:R-:W-:-:S04]  /*0200*/  IMAD.WIDE R8, R0, 0x4, R26 ;  /* 0x0000000400087825 */ /* 0x002fc800078e021a */
[----:B--2---:R-:W-:Y:S01]  /*0210*/  IMAD.WIDE R6, R2, 0x4, R28 ;  /* 0x0000000402067825 */ /* 0x004fe200078e021c */
[----:B------:R-:W2:Y:S05]  /*0220*/  LDG.E R25, desc[UR8][R8.64] ;  /* 0x0000000808197981 */ /* 0x000eaa000c1e1900 */
[----:B------:R-:W3:Y:S01]  /*0230*/  LDG.E R6, desc[UR8][R6.64] ;  /* 0x0000000806067981 */ /* 0x000ee2000c1e1900 */
[----:B------:R-:W-:Y:S01]  /*0240*/  UIADD3 UR6, UPT, UPT, UR6, 0x1, URZ ;  /* 0x0000000106067890 */ /* 0x000fe2000fffe0ff */
[----:B------:R-:W-:Y:S02]  /*0250*/  IADD3 R0, PT, PT, R0, 0x10, RZ ;  /* 0x0000001000007810 */ /* 0x000fe40007ffe0ff */
[----:B------:R-:W-:Y:S01]  /*0260*/  IADD3 R2, PT, PT, R2, 0x10, RZ ;  /* 0x0000001002027810 */ /* 0x000fe20007ffe0ff */
[----:B------:R-:W-:Y:S01]  /*0270*/  UISETP.NE.AND UP0, UPT, UR6, URZ, UPT ;  /* 0x000000ff0600728c */ /* 0x000fe2000bf05270 */
[----:B--2---:R-:W-:Y:S04]  /*0280*/  STS [R21], R25 ;  /* 0x0000001915007388 */ /* 0x004fe80000000800 */
[----:B---3--:R-:W-:Y:S01]  /*0290*/  STS [R3], R6 ;  /* 0x0000000603007388 */ /* 0x008fe20000000800 */
[----:B------:R-:W-:Y:S06]  /*02a0*/  BAR.SYNC.DEFER_BLOCKING 0x0 ;  /* 0x0000000000007b1d */ /* 0x000fec0000010000 */
[----:B------:R-:W-:Y:S04]  /*02b0*/  LDS.128 R12, [R22] ;  /* 0x00000000160c7984 */ /* 0x000fe80000000c00 */
[----:B------:R-:W0:Y:S04]  /*02c0*/  LDS.128 R16, [R20] ;  /* 0x0000000014107984 */ /* 0x000e280000000c00 */
[----:B------:R-:W-:Y:S01]  /*02d0*/  LDS.128 R8, [R22+0x10] ;  /* 0x0000100016087984 */ /* 0x000fe20000000c00 */
[----:B0-----:R-:W-:Y:S01]  /*02e0*/  FADD R5, R12, -R16 ;  /* 0x800000100c057221 */ /* 0x001fe20000000000 */
[----:B------:R-:W-:Y:S01]  /*02f0*/  FADD R13, R13, -R17 ;  /* 0x800000110d0d7221 */ /* 0x000fe20000000000 */
[----:B------:R-:W-:Y:S01]  /*0300*/  FADD R17, R14, -R18 ;  /* 0x800000120e117221 */ /* 0x000fe20000000000 */
[----:B------:R-:W-:Y:S01]  /*0310*/  FADD R15, R15, -R19 ;  /* 0x800000130f0f7221 */ /* 0x000fe20000000000 */
[----:B------:R-:W-:-:S02]  /*0320*/  FFMA R12, R5, R5, R4 ;  /* 0x00000005050c7223 */ /* 0x000fc40000000004 */
[----:B------:R-:W0:Y:S02]  /*0330*/  LDS.128 R4, [R20+0x10] ;  /* 0x0000100014047984 */ /* 0x000e240000000c00 */
[----:B------:R-:W-:-:S04]  /*0340*/  FFMA R12, R13, R13, R12 ;  /* 0x0000000d0d0c7223 */ /* 0x000fc8000000000c */
[----:B------:R-:W-:Y:S01]  /*0350*/  FFMA R12, R17, R17, R12 ;  /* 0x00000011110c7223 */ /* 0x000fe2000000000c */
[----:B0-----:R-:W-:-:S03]  /*0360*/  FADD R17, R8, -R4 ;  /* 0x8000000408117221 */ /* 0x001fc60000000000 */
[----:B------:R-:W-:Y:S01]  /*0370*/  FFMA R4, R15, R15, R12 ;  /* 0x0000000f0f047223 */ /* 0x000fe2000000000c */
[----:B------:R-:W-:Y:S01]  /*0380*/  FADD R5, R9, -R5 ;  /* 0x8000000509057221 */ /* 0x000fe20000000000 */
[----:B------:R-:W-:Y:S01]  /*0390*/  LDS.128 R12, [R22+0x20] ;  /* 0x00002000160c7984 */ /* 0x000fe20000000c00 */
[----:B------:R-:W-:Y:S01]  /*03a0*/  FADD R9, R10, -R6 ;  /* 0x800000060a097221 */ /* 0x000fe20000000000 */
[----:B------:R-:W-:Y:S01]  /*03b0*/  FFMA R4, R17, R17, R4 ;  /* 0x0000001111047223 */ /* 0x000fe20000000004 */
[----:B------:R-:W-:Y:S01]  /*03c0*/  FADD R7, R11, -R7 ;  /* 0x800000070b077221 */ /* 0x000fe20000000000 */
[----:B------:R-:W0:Y:S02]  /*03d0*/  LDS.128 R16, [R20+0x20] ;  /* 0x0000200014107984 */ /* 0x000e240000000c00 */
[----:B------:R-:W-:-:S04]  /*03e0*/  FFMA R4, R5, R5, R4 ;  /* 0x0000000505047223 */ /* 0x000fc80000000004 */
[----:B------:R-:W-:-:S04]  /*03f0*/  FFMA R4, R9, R9, R4 ;  /* 0x0000000909047223 */ /* 0x000fc80000000004 */
[----:B------:R-:W-:Y:S02]  /*0400*/  FFMA R8, R7, R7, R4 ;  /* 0x0000000707087223 */ /* 0x000fe40000000004 */
[----:B------:R-:W-:Y:S01]  /*0410*/  LDS.128 R4, [R22+0x30] ;  /* 0x0000300016047984 */ /* 0x000fe20000000c00 */
[----:B0-----:R-:W-:Y:S01]  /*0420*/  FADD R9, R12, -R16 ;  /* 0x800000100c097221 */ /* 0x001fe20000000000 */
[----:B------:R-:W-:Y:S01]  /*0430*/  FADD R13, R13, -R17 ;  /* 0x800000110d0d7221 */ /* 0x000fe20000000000 */
[----:B------:R-:W-:Y:S01]  /*0440*/  FADD R17, R14, -R18 ;  /* 0x800000120e117221 */ /* 0x000fe20000000000 */
[----:B------:R-:W-:Y:S01]  /*0450*/  FADD R15, R15, -R19 ;  /* 0x800000130f0f7221 */ /* 0x000fe20000000000 */
[----:B------:R-:W-:Y:S02]  /*0460*/  FFMA R12, R9, R9, R8 ;  /* 0x00000009090c7223 */ /* 0x000fe40000000008 */
[----:B------:R-:W0:Y:S02]  /*0470*/  LDS.128 R8, [R20+0x30] ;  /* 0x0000300014087984 */ /* 0x000e240000000c00 */
[----:B------:R-:W-:-:S04]  /*0480*/  FFMA R12, R13, R13, R12 ;  /* 0x0000000d0d0c7223 */ /* 0x000fc8000000000c */
[----:B------:R-:W-:-:S04]  /*0490*/  FFMA R12, R17, R17, R12 ;  /* 0x00000011110c7223 */ /* 0x000fc8000000000c */
[----:B------:R-:W-:Y:S01]  /*04a0*/  FFMA R12, R15, R15, R12 ;  /* 0x0000000f0f0c7223 */ /* 0x000fe2000000000c */
[----:B0-----:R-:W-:Y:S01]  /*04b0*/  FADD R13, R4, -R8 ;  /* 0x80000008040d7221 */ /* 0x001fe20000000000 */
[----:B------:R-:W-:Y:S01]  /*04c0*/  FADD R5, R5, -R9 ;  /* 0x8000000905057221 */ /* 0x000fe20000000000 */
[----:B------:R-:W-:Y:S01]  /*04d0*/  FADD R9, R6, -R10 ;  /* 0x8000000a06097221 */ /* 0x000fe20000000000 */
[----:B------:R-:W-:Y:S01]  /*04e0*/  FADD R7, R7, -R11 ;  /* 0x8000000b07077221 */ /* 0x000fe20000000000 */
[----:B------:R-:W-:-:S04]  /*04f0*/  FFMA R12, R13, R13, R12 ;  /* 0x0000000d0d0c7223 */ /* 0x000fc8000000000c */
[----:B------:R-:W-:-:S04]  /*0500*/  FFMA R12, R5, R5, R12 ;  /* 0x00000005050c7223 */ /* 0x000fc8000000000c */
[----:B------:R-:W-:-:S04]  /*0510*/  FFMA R12, R9, R9, R12 ;  /* 0x00000009090c7223 */ /* 0x000fc8000000000c */
[----:B------:R-:W-:Y:S01]  /*0520*/  FFMA R4, R7, R7, R12 ;  /* 0x0000000707047223 */ /* 0x000fe2000000000c */
[----:B------:R-:W-:Y:S06]  /*0530*/  BAR.SYNC.DEFER_BLOCKING 0x0 ;  /* 0x0000000000007b1d */ /* 0x000fec0000010000 */
[----:B------:R-:W-:Y:S05]  /*0540*/  BRA.U UP0, `(.L_x_1) ;  /* 0xfffffffd002c7547 */ /* 0x000fea000b83ffff */
.L_x_0:
[----:B------:R-:W-:Y:S01]  /*0550*/  IADD3 R0, PT, PT, R4, -0xd000000, RZ ;  /* 0xf300000004007810 */ /* 0x000fe20007ffe0ff */
[----:B------:R0:W1:Y:S01]  /*0560*/  MUFU.RSQ R3, R4 ;  /* 0x0000000400037308 */ /* 0x0000620000001400 */
[----:B------:R-:W-:Y:S02]  /*0570*/  BSSY.RECONVERGENT B0, `(.L_x_2) ;  /* 0x000000b000007945 */ /* 0x000fe40003800200 */
[----:B------:R-:W-:-:S13]  /*0580*/  ISETP.GT.U32.AND P0, PT, R0, 0x727fffff, PT ;  /* 0x727fffff0000780c */ /* 0x000fda0003f04070 */
[----:B0-----:R-:W-:Y:S05]  /*0590*/  @!P0 BRA `(.L_x_3) ;  /* 0x0000000000108947 */ /* 0x001fea0003800000 */
[----:B------:R-:W-:Y:S02]  /*05a0*/  MOV R0, R4 ;  /* 0x0000000400007202 */ /* 0x000fe40000000f00 */
[----:B------:R-:W-:-:S07]  /*05b0*/  MOV R7, 0x5d0 ;  /* 0x000005d000077802 */ /* 0x000fce0000000f00 */
[----:B-1----:R-:W-:Y:S05]  /*05c0*/  CALL.REL.NOINC `($__internal_0_$__cuda_sm20_sqrt_rn_f32_slowpath) ;  /* 0x0000000000307944 */ /* 0x002fea0003c00000 */
[----:B------:R-:W-:Y:S05]  /*05d0*/  BRA `(.L_x_4) ;  /* 0x0000000000107947 */ /* 0x000fea0003800000 */
.L_x_3:
[C---:B-1----:R-:W-:Y:S01]  /*05e0*/  FMUL.FTZ R5, R3.reuse, R4 ;  /* 0x0000000403057220 */ /* 0x042fe20000410000 */
[----:B------:R-:W-:-:S03]  /*05f0*/  FMUL.FTZ R0, R3, 0.5 ;  /* 0x3f00000003007820 */ /* 0x000fc60000410000 */
[----:B------:R-:W-:-:S04]  /*0600*/  FFMA R4, -R5, R5, R4 ;  /* 0x0000000505047223 */ /* 0x000fc80000000104 */
[----:B------:R-:W-:-:S07]  /*0610*/  FFMA R5, R4, R0, R5 ;  /* 0x0000000004057223 */ /* 0x000fce0000000005 */
.L_x_4:
[----:B------:R-:W-:Y:S05]  /*0620*/  BSYNC.RECONVERGENT B0 ;  /* 0x0000000000007941 */ /* 0x000fea0003800200 */
.L_x_2:
[----:B------:R-:W0:Y:S01]  /*0630*/  LDC.64 R2, c[0x0][0x390] ;  /* 0x0000e400ff027b82 */ /* 0x000e220000000a00 */
[----:B------:R-:W1:Y:S02]  /*0640*/  LDCU UR4, c[0x0][0x39c] ;  /* 0x00007380ff0477ac */ /* 0x000e640008000800 */
[----:B-1----:R-:W-:-:S04]  /*0650*/  IMAD R23, R24, UR4, R23 ;  /* 0x0000000418177c24 */ /* 0x002fc8000f8e0217 */
[----:B0-----:R-:W-:-:S05]  /*0660*/  IMAD.WIDE R2, R23, 0x4, R2 ;  /* 0x0000000417027825 */ /* 0x001fca00078e0202 */
[----:B------:R-:W-:Y:S01]  /*0670*/  STG.E desc[UR8][R2.64], R5 ;  /* 0x0000000502007986 */ /* 0x000fe2000c101908 */
[----:B------:R-:W-:Y:S05]  /*0680*/  EXIT ;  /* 0x000000000000794d */ /* 0x000fea0003800000 */
        .weak           $__internal_0_$__cuda_sm20_sqrt_rn_f32_slowpath
        .type           $__internal_0_$__cuda_sm20_sqrt_rn_f32_slowpath,@function
        .size           $__internal_0_$__cuda_sm20_sqrt_rn_f32_slowpath,(.L_x_16 - $__internal_0_$__cuda_sm20_sqrt_rn_f32_slowpath)
$__internal_0_$__cuda_sm20_sqrt_rn_f32_slowpath:
[----:B------:R-:W-:-:S13]  /*0690*/  LOP3.LUT P0, RZ, R0, 0x7fffffff, RZ, 0xc0, !PT ;  /* 0x7fffffff00ff7812 */ /* 0x000fda000780c0ff */
[----:B------:R-:W-:Y:S01]  /*06a0*/  @!P0 MOV R2, R0 ;  /* 0x0000000000028202 */ /* 0x000fe20000000f00 */
[----:B------:R-:W-:Y:S06]  /*06b0*/  @!P0 BRA `(.L_x_5) ;  /* 0x0000000000408947 */ /* 0x000fec0003800000 */
[----:B------:R-:W-:-:S13]  /*06c0*/  FSETP.GEU.FTZ.AND P0, PT, R0, RZ, PT ;  /* 0x000000ff0000720b */ /* 0x000fda0003f1e000 */
[----:B------:R-:W-:Y:S01]  /*06d0*/  @!P0 MOV R2, 0x7fffffff ;  /* 0x7fffffff00028802 */ /* 0x000fe20000000f00 */
[----:B------:R-:W-:Y:S06]  /*06e0*/  @!P0 BRA `(.L_x_5) ;  /* 0x0000000000348947 */ /* 0x000fec0003800000 */
[----:B------:R-:W-:-:S13]  /*06f0*/  FSETP.GTU.FTZ.AND P0, PT, |R0|, +INF , PT ;  /* 0x7f8000000000780b */ /* 0x000fda0003f1c200 */
[----:B------:R-:W-:Y:S01]  /*0700*/  @P0 FADD.FTZ R2, R0, 1 ;  /* 0x3f80000000020421 */ /* 0x000fe20000010000 */
[----:B------:R-:W-:Y:S06]  /*0710*/  @P0 BRA `(.L_x_5) ;  /* 0x0000000000280947 */ /* 0x000fec0003800000 */
[----:B------:R-:W-:-:S13]  /*0720*/  FSETP.NEU.FTZ.AND P0, PT, |R0|, +INF , PT ;  /* 0x7f8000000000780b */ /* 0x000fda0003f1d200 */
[----:B------:R-:W-:-:S04]  /*0730*/  @P0 FFMA R3, R0, 1.84467440737095516160e+19, RZ ;  /* 0x5f80000000030823 */ /* 0x000fc800000000ff */
[----:B------:R-:W0:Y:S02]  /*0740*/  @P0 MUFU.RSQ R2, R3 ;  /* 0x0000000300020308 */ /* 0x000e240000001400 */
[----:B0-----:R-:W-:Y:S01]  /*0750*/  @P0 FMUL.FTZ R4, R3, R2 ;  /* 0x0000000203040220 */ /* 0x001fe20000410000 */
[----:B------:R-:W-:Y:S01]  /*0760*/  @P0 FMUL.FTZ R6, R2, 0.5 ;  /* 0x3f00000002060820 */ /* 0x000fe20000410000 */
[----:B------:R-:W-:Y:S02]  /*0770*/  @!P0 MOV R2, R0 ;  /* 0x0000000000028202 */ /* 0x000fe40000000f00 */
[----:B------:R-:W-:-:S04]  /*0780*/  @P0 FADD.FTZ R5, -R4, -RZ ;  /* 0x800000ff04050221 */ /* 0x000fc80000010100 */
[----:B------:R-:W-:-:S04]  /*0790*/  @P0 FFMA R5, R4, R5, R3 ;  /* 0x0000000504050223 */ /* 0x000fc80000000003 */
[----:B------:R-:W-:-:S04]  /*07a0*/  @P0 FFMA R5, R5, R6, R4 ;  /* 0x0000000605050223 */ /* 0x000fc80000000004 */
[----:B------:R-:W-:-:S07]  /*07b0*/  @P0 FMUL.FTZ R2, R5, 2.3283064365386962891e-10 ;  /* 0x2f80000005020820 */ /* 0x000fce0000410000 */
.L_x_5:
[----:B------:R-:W-:Y:S01]  /*07c0*/  HFMA2 R3, -RZ, RZ, 0, 0 ;  /* 0x00000000ff037431 */ /* 0x000fe200000001ff */
[----:B------:R-:W-:Y:S02]  /*07d0*/  MOV R5, R2 ;  /* 0x0000000200057202 */ /* 0x000fe40000000f00 */
[----:B------:R-:W-:-:S04]  /*07e0*/  MOV R2, R7 ;  /* 0x0000000700027202 */ /* 0x000fc80000000f00 */
[----:B------:R-:W-:Y:S05]  /*07f0*/  RET.REL.NODEC R2 `(_Z17rbf_cuda_shareMemPKfS0_Pfii) ;  /* 0xfffffff802007950 */ /* 0x000fea0003c3ffff */
.L_x_6:
[----:B------:R-:W-:-:S00]  /*0800*/  BRA `(.L_x_6) ;  /* 0xfffffffc00fc7947 */ /* 0x000fc0000383ffff */
[----:B------:R-:W-:-:S00]  /*0810*/  NOP ;  /* 0x0000000000007918 */ /* 0x000fc00000000000 */
        /* <DEDUP_REMOVED lines=14> */
.L_x_16:


//--------------------- .text._Z8rbf_cudaPKfS0_Pfii --------------------------
	.section	.text._Z8rbf_cudaPKfS0_Pfii,"ax",@progbits
	.align	128
        .global         _Z8rbf_cudaPKfS0_Pfii
        .type           _Z8rbf_cudaPKfS0_Pfii,@function
        .size           _Z8rbf_cudaPKfS0_Pfii,(.L_x_17 - _Z8rbf_cudaPKfS0_Pfii)
        .other          _Z8rbf_cudaPKfS0_Pfii,@"STO_CUDA_ENTRY STV_DEFAULT"
_Z8rbf_cudaPKfS0_Pfii:
.text._Z8rbf_cudaPKfS0_Pfii:
[----:B------:R-:W-:Y:S08]  /*0000*/  LDC R1, c[0x0][0x37c] ;  /* 0x0000df00ff017b82 */ /* 0x000ff00000000800 */
[----:B------:R-:W0:Y:S01]  /*0010*/  LDC R10, c[0x0][0x398] ;  /* 0x0000e600ff0a7b82 */ /* 0x000e220000000800 */
[----:B------:R-:W1:Y:S01]  /*0020*/  S2R R3, SR_TID.Y ;  /* 0x0000000000037919 */ /* 0x000e620000002200 */
[----:B------:R-:W2:Y:S01]  /*0030*/  LDCU.64 UR6, c[0x0][0x358] ;  /* 0x00006b00ff0677ac */ /* 0x000ea20008000a00 */
[----:B------:R-:W-:Y:S01]  /*0040*/  HFMA2 R11, -RZ, RZ, 0, 0 ;  /* 0x00000000ff0b7431 */ /* 0x000fe200000001ff */
[----:B------:R-:W3:Y:S04]  /*0050*/  S2R R0, SR_TID.X ;  /* 0x0000000000007919 */ /* 0x000ee80000002100 */
[----:B------:R-:W1:Y:S08]  /*0060*/  LDC R6, c[0x0][0x364] ;  /* 0x0000d900ff067b82 */ /* 0x000e700000000800 */
[----:B------:R-:W1:Y:S08]  /*0070*/  S2UR UR4, SR_CTAID.Y ;  /* 0x00000000000479c3 */ /* 0x000e700000002600 */
[----:B------:R-:W3:Y:S01]  /*0080*/  S2UR UR5, SR_CTAID.X ;  /* 0x00000000000579c3 */ /* 0x000ee20000002500 */
[----:B0-----:R-:W-:-:S07]  /*0090*/  ISETP.GE.AND P0, PT, R10, 0x1, PT ;  /* 0x000000010a00780c */ /* 0x001fce0003f06270 */
[----:B------:R-:W3:Y:S01]  /*00a0*/  LDC R7, c[0x0][0x360] ;  /* 0x0000d800ff077b82 */ /* 0x000ee20000000800 */
[----:B-1----:R-:W-:Y:S02]  /*00b0*/  IMAD R6, R6, UR4, R3 ;  /* 0x0000000406067c24 */ /* 0x002fe4000f8e0203 */
[----:B---3--:R-:W-:-:S03]  /*00c0*/  IMAD R7, R7, UR5, R0 ;  /* 0x0000000507077c24 */ /* 0x008fc6000f8e0200 */
[----:B--2---:R-:W-:Y:S05]  /*00d0*/  @!P0 BRA `(.L_x_7) ;  /* 0x0000000400fc8947 */ /* 0x004fea0003800000 */
[----:B------:R-:W-:Y:S01]  /*00e0*/  ISETP.GE.U32.AND P1, PT, R10, 0x8, PT ;  /* 0x000000080a00780c */ /* 0x000fe20003f26070 */
[-C--:B------:R-:W-:Y:S01]  /*00f0*/  IMAD R0, R6, R10.reuse, RZ ;  /* 0x0000000a06007224 */ /* 0x080fe200078e02ff */
[----:B------:R-:W-:Y:S01]  /*0100*/  LOP3.LUT R25, R10, 0x7, RZ, 0xc0, !PT ;  /* 0x000000070a197812 */ /* 0x000fe200078ec0ff */
[----:B------:R-:W-:Y:S01]  /*0110*/  IMAD R8, R7, R10, RZ ;  /* 0x0000000a07087224 */ /* 0x000fe200078e02ff */
[----:B------:R-:W-:Y:S02]  /*0120*/  MOV R11, RZ ;  /* 0x000000ff000b7202 */ /* 0x000fe40000000f00 */
[----:B------:R-:W-:Y:S02]  /*0130*/  ISETP.NE.AND P0, PT, R25, RZ, PT ;  /* 0x000000ff1900720c */ /* 0x000fe40003f05270 */
[----:B------:R-:W-:-:S05]  /*0140*/  MOV R9, RZ ;  /* 0x000000ff00097202 */ /* 0x000fca0000000f00 */
[----:B------:R-:W-:Y:S06]  /*0150*/  @!P1 BRA `(.L_x_8) ;  /* 0x0000000000d09947 */ /* 0x000fec0003800000 */
[----:B------:R-:W0:Y:S01]  /*0160*/  LDC.64 R2, c[0x0][0x380] ;  /* 0x0000e000ff027b82 */ /* 0x000e220000000a00 */
[----:B------:R-:W1:Y:S01]  /*0170*/  LDCU.64 UR4, c[0x0][0x388] ;  /* 0x00007100ff0477ac */ /* 0x000e620008000a00 */
[----:B------:R-:W-:Y:S02]  /*0180*/  LOP3.LUT R9, R10, 0x7ffffff8, RZ, 0xc0, !PT ;  /* 0x7ffffff80a097812 */ /* 0x000fe400078ec0ff */
[----:B------:R-:W-:Y:S02]  /*0190*/  MOV R11, RZ ;  /* 0x000000ff000b7202 */ /* 0x000fe40000000f00 */
[----:B------:R-:W-:Y:S02]  /*01a0*/  MOV R12, R8 ;  /* 0x00000008000c7202 */ /* 0x000fe40000000f00 */
[----:B------:R-:W-:Y:S01]  /*01b0*/  IADD3 R27, PT, PT, -R9, RZ, RZ ;  /* 0x000000ff091b7210 */ /* 0x000fe20007ffe1ff */
[----:B-1----:R-:W-:-:S04]  /*01c0*/  UIADD3 UR4, UP0, UPT, UR4, 0x10, URZ ;  /* 0x0000001004047890 */ /* 0x002fc8000ff1e0ff */
[----:B------:R-:W-:Y:S01]  /*01d0*/  UIADD3.X UR5, UPT, UPT, URZ, UR5, URZ, UP0, !UPT ;  /* 0x00000005ff057290 */ /* 0x000fe200087fe4ff */
[----:B0-----:R-:W-:-:S03]  /*01e0*/  IMAD.WIDE.U32 R2, R0, 0x4, R2 ;  /* 0x0000000400027825 */ /* 0x001fc600078e0002 */
[----:B------:R-:W-:-:S04]  /*01f0*/  IADD3 R4, P1, PT, R2, 0x10, RZ ;  /* 0x0000001002047810 */ /* 0x000fc80007f3e0ff */
[----:B------:R-:W-:-:S09]  /*0200*/  IADD3.X R5, PT, PT, RZ, R3, RZ, P1, !PT ;  /* 0x00000003ff057210 */ /* 0x000fd20000ffe4ff */
.L_x_9:
[----:B------:R-:W-:Y:S01]  /*0210*/  MOV R2, UR4 ;  /* 0x0000000400027c02 */ /* 0x000fe20008000f00 */
[----:B------:R-:W2:Y:S01]  /*0220*/  LDG.E R21, desc[UR6][R4.64+-0x10] ;  /* 0xfffff00604157981 */ /* 0x000ea2000c1e1900 */
[----:B------:R-:W-:-:S03]  /*0230*/  MOV R3, UR5 ;  /* 0x0000000500037c02 */ /* 0x000fc60008000f00 */
[----:B------:R-:W3:Y:S01]  /*0240*/  LDG.E R13, desc[UR6][R4.64+-0xc] ;  /* 0xfffff406040d7981 */ /* 0x000ee2000c1e1900 */
[----:B------:R-:W-:-:S03]  /*0250*/  IMAD.WIDE R2, R12, 0x4, R2 ;  /* 0x000000040c027825 */ /* 0x000fc600078e0202 */
[----:B------:R-:W4:Y:S04]  /*0260*/  LDG.E R15, desc[UR6][R4.64+-0x8] ;  /* 0xfffff806040f7981 */ /* 0x000f28000c1e1900 */
[----:B------:R-:W2:Y:S04]  /*0270*/  LDG.E R22, desc[UR6][R2.64+-0x10] ;  /* 0xfffff00602167981 */ /* 0x000ea8000c1e1900 */
[----:B------:R-:W3:Y:S04]  /*0280*/  LDG.E R14, desc[UR6][R2.64+-0xc] ;  /* 0xfffff406020e7981 */ /* 0x000ee8000c1e1900 */
[----:B------:R-:W4:Y:S04]  /*0290*/  LDG.E R16, desc[UR6][R2.64+-0x8] ;  /* 0xfffff80602107981 */ /* 0x000f28000c1e1900 */
[----:B------:R-:W5:Y:S04]  /*02a0*/  LDG.E R17, desc[UR6][R4.64+-0x4] ;  /* 0xfffffc0604117981 */ /* 0x000f68000c1e1900 */
[----:B------:R-:W5:Y:S04]  /*02b0*/  LDG.E R18, desc[UR6][R2.64+-0x4] ;  /* 0xfffffc0602127981 */ /* 0x000f68000c1e1900 */
[----:B------:R-:W5:Y:S04]  /*02c0*/  LDG.E R19, desc[UR6][R4.64] ;  /* 0x0000000604137981 */ /* 0x000f68000c1e1900 */
[----:B------:R-:W5:Y:S04]  /*02d0*/  LDG.E R20, desc[UR6][R2.64] ;  /* 0x0000000602147981 */ /* 0x000f68000c1e1900 */
[----:B------:R-:W5:Y:S04]  /*02e0*/  LDG.E R23, desc[UR6][R2.64+0xc] ;  /* 0x00000c0602177981 */ /* 0x000f68000c1e1900 */
[----:B------:R-:W5:Y:S01]  /*02f0*/  LDG.E R26, desc[UR6][R4.64+0xc] ;  /* 0x00000c06041a7981 */ /* 0x000f62000c1e1900 */
[----:B--2---:R-:W-:-:S03]  /*0300*/  FADD R24, R21, -R22 ;  /* 0x8000001615187221 */ /* 0x004fc60000000000 */
[----:B------:R-:W2:Y:S04]  /*0310*/  LDG.E R22, desc[UR6][R4.64+0x4] ;  /* 0x0000040604167981 */ /* 0x000ea8000c1e1900 */
[----:B------:R-:W2:Y:S01]  /*0320*/  LDG.E R21, desc[UR6][R2.64+0x4] ;  /* 0x0000040602157981 */ /* 0x000ea2000c1e1900 */
[----:B------:R-:W-:-:S03]  /*0330*/  FFMA R28, R24, R24, R11 ;  /* 0x00000018181c7223 */ /* 0x000fc6000000000b */
[----:B------:R0:W2:Y:S04]  /*0340*/  LDG.E R24, desc[UR6][R4.64+0x8] ;  /* 0x0000080604187981 */ /* 0x0000a8000c1e1900 */
[----:B------:R-:W2:Y:S01]  /*0350*/  LDG.E R11, desc[UR6][R2.64+0x8] ;  /* 0x00000806020b7981 */ /* 0x000ea2000c1e1900 */
[----:B---3--:R-:W-:Y:S01]  /*0360*/  FADD R13, R13, -R14 ;  /* 0x8000000e0d0d7221 */ /* 0x008fe20000000000 */
[----:B----4-:R-:W-:-:S03]  /*0370*/  FADD R15, R15, -R16 ;  /* 0x800000100f0f7221 */ /* 0x010fc60000000000 */
[----:B------:R-:W-:Y:S01]  /*0380*/  FFMA R28, R13, R13, R28 ;  /* 0x0000000d0d1c7223 */ /* 0x000fe2000000001c */
[----:B-----5:R-:W-:Y:S01]  /*0390*/  FADD R17, R17, -R18 ;  /* 0x8000001211117221 */ /* 0x020fe20000000000 */
[----:B------:R-:W-:Y:S02]  /*03a0*/  IADD3 R27, PT, PT, R27, 0x8, RZ ;  /* 0x000000081b1b7810 */ /* 0x000fe40007ffe0ff */
[----:B------:R-:W-:Y:S01]  /*03b0*/  FFMA R28, R15, R15, R28 ;  /* 0x0000000f0f1c7223 */ /* 0x000fe2000000001c */
[----:B------:R-:W-:Y:S01]  /*03c0*/  FADD R19, R19, -R20 ;  /* 0x8000001413137221 */ /* 0x000fe20000000000 */
[----:B------:R-:W-:Y:S02]  /*03d0*/  ISETP.NE.AND P1, PT, R27, RZ, PT ;  /* 0x000000ff1b00720c */ /* 0x000fe40003f25270 */
[----:B------:R-:W-:-:S04]  /*03e0*/  FFMA R28, R17, R17, R28 ;  /* 0x00000011111c7223 */ /* 0x000fc8000000001c */
[----:B------:R-:W-:Y:S01]  /*03f0*/  FFMA R28, R19, R19, R28 ;  /* 0x00000013131c7223 */ /* 0x000fe2000000001c */
[----:B0-----:R-:W-:Y:S01]  /*0400*/  IADD3 R4, P2, PT, R4, 0x20, RZ ;  /* 0x0000002004047810 */ /* 0x001fe20007f5e0ff */
[----:B------:R-:W-:Y:S01]  /*0410*/  FADD R26, R26, -R23 ;  /* 0x800000171a1a7221 */ /* 0x000fe20000000000 */
[----:B------:R-:W-:Y:S02]  /*0420*/  IADD3 R12, PT, PT, R12, 0x8, RZ ;  /* 0x000000080c0c7810 */ /* 0x000fe40007ffe0ff */
[----:B------:R-:W-:Y:S01]  /*0430*/  IADD3.X R5, PT, PT, RZ, R5, RZ, P2, !PT ;  /* 0x00000005ff057210 */ /* 0x000fe200017fe4ff */
[----:B--2---:R-:W-:-:S04]  /*0440*/  FADD R21, R22, -R21 ;  /* 0x8000001516157221 */ /* 0x004fc80000000000 */
[----:B------:R-:W-:Y:S01]  /*0450*/  FFMA R28, R21, R21, R28 ;  /* 0x00000015151c7223 */ /* 0x000fe2000000001c */
[----:B------:R-:W-:-:S04]  /*0460*/  FADD R11, R24, -R11 ;  /* 0x8000000b180b7221 */ /* 0x000fc80000000000 */
[----:B------:R-:W-:-:S04]  /*0470*/  FFMA R11, R11, R11, R28 ;  /* 0x0000000b0b0b7223 */ /* 0x000fc8000000001c */
[----:B------:R-:W-:Y:S01]  /*0480*/  FFMA R11, R26, R26, R11 ;  /* 0x0000001a1a0b7223 */ /* 0x000fe2000000000b */
[----:B------:R-:W-:Y:S06]  /*0490*/  @P1 BRA `(.L_x_9) ;  /* 0xfffffffc005c1947 */ /* 0x000fec000383ffff */
.L_x_8:
[----:B------:R-:W-:Y:S05]  /*04a0*/  @!P0 BRA `(.L_x_7) ;  /* 0x0000000400088947 */ /* 0x000fea0003800000 */
[----:B------:R-:W-:Y:S02]  /*04b0*/  ISETP.GE.U32.AND P1, PT, R25, 0x4, PT ;  /* 0x000000041900780c */ /* 0x000fe40003f26070 */
[----:B------:R-:W-:-:S04]  /*04c0*/  LOP3.LUT R18, R10, 0x3, RZ, 0xc0, !PT ;  /* 0x000000030a127812 */ /* 0x000fc800078ec0ff */
[----:B------:R-:W-:-:S07]  /*04d0*/  ISETP.NE.AND P0, PT, R18, RZ, PT ;  /* 0x000000ff1200720c */ /* 0x000fce0003f05270 */
[----:B------:R-:W-:Y:S06]  /*04e0*/  @!P1 BRA `(.L_x_10) ;  /* 0x0000000000709947 */ /* 0x000fec0003800000 */
[----:B------:R-:W0:Y:S01]  /*04f0*/  LDC.64 R12, c[0x0][0x380] ;  /* 0x0000e000ff0c7b82 */ /* 0x000e220000000a00 */
[----:B------:R-:W1:Y:S01]  /*0500*/  LDCU.64 UR4, c[0x0][0x380] ;  /* 0x00007000ff0477ac */ /* 0x000e620008000a00 */
[CC--:B------:R-:W-:Y:S02]  /*0510*/  IADD3 R3, PT, PT, R0.reuse, R9.reuse, RZ ;  /* 0x0000000900037210 */ /* 0x0c0fe40007ffe0ff */
[-C--:B------:R-:W-:Y:S02]  /*0520*/  IADD3 R14, P1, PT, R0, R9.reuse, RZ ;  /* 0x00000009000e7210 */ /* 0x080fe40007f3e0ff */
[----:B------:R-:W-:Y:S02]  /*0530*/  IADD3 R15, PT, PT, R8, R9, RZ ;  /* 0x00000009080f7210 */ /* 0x000fe40007ffe0ff */
[----:B------:R-:W2:Y:S01]  /*0540*/  LDC.64 R4, c[0x0][0x388] ;  /* 0x0000e200ff047b82 */ /* 0x000ea20000000a00 */
[----:B0-----:R-:W-:Y:S01]  /*0550*/  IMAD.WIDE.U32 R12, R3, 0x4, R12 ;  /* 0x00000004030c7825 */ /* 0x001fe200078e000c */
[----:B------:R-:W-:-:S02]  /*0560*/  IADD3.X R3, PT, PT, RZ, RZ, RZ, P1, !PT ;  /* 0x000000ffff037210 */ /* 0x000fc40000ffe4ff */
[----:B-1----:R-:W-:-:S03]  /*0570*/  LEA R2, P1, R14, UR4, 0x2 ;  /* 0x000000040e027c11 */ /* 0x002fc6000f8210ff */
[----:B------:R-:W3:Y:S01]  /*0580*/  LDG.E R12, desc[UR6][R12.64] ;  /* 0x000000060c0c7981 */ /* 0x000ee2000c1e1900 */
[----:B------:R-:W-:Y:S01]  /*0590*/  LEA.HI.X R3, R14, UR5, R3, 0x2, P1 ;  /* 0x000000050e037c11 */ /* 0x000fe200088f1403 */
[----:B--2---:R-:W-:-:S04]  /*05a0*/  IMAD.WIDE R4, R15, 0x4, R4 ;  /* 0x000000040f047825 */ /* 0x004fc800078e0204 */
[----:B------:R-:W2:Y:S04]  /*05b0*/  LDG.E R16, desc[UR6][R2.64+0x4] ;  /* 0x0000040602107981 */ /* 0x000ea8000c1e1900 */
[----:B------:R-:W3:Y:S04]  /*05c0*/  LDG.E R15, desc[UR6][R4.64] ;  /* 0x00000006040f7981 */ /* 0x000ee8000c1e1900 */
[----:B------:R-:W2:Y:S04]  /*05d0*/  LDG.E R17, desc[UR6][R4.64+0x4] ;  /* 0x0000040604117981 */ /* 0x000ea8000c1e1900 */
[----:B------:R-:W4:Y:S04]  /*05e0*/  LDG.E R20, desc[UR6][R4.64+0x8] ;  /* 0x0000080604147981 */ /* 0x000f28000c1e1900 */
[----:B------:R-:W4:Y:S04]  /*05f0*/  LDG.E R19, desc[UR6][R2.64+0x8] ;  /* 0x0000080602137981 */ /* 0x000f28000c1e1900 */
[----:B------:R-:W5:Y:S04]  /*0600*/  LDG.E R21, desc[UR6][R2.64+0xc] ;  /* 0x00000c0602157981 */ /* 0x000f68000c1e1900 */
[----:B------:R-:W5:Y:S01]  /*0610*/  LDG.E R22, desc[UR6][R4.64+0xc] ;  /* 0x00000c0604167981 */ /* 0x000f62000c1e1900 */
[----:B------:R-:W-:Y:S01]  /*0620*/  IADD3 R9, PT, PT, R9, 0x4, RZ ;  /* 0x0000000409097810 */ /* 0x000fe20007ffe0ff */
[----:B---3--:R-:W-:-:S04]  /*0630*/  FADD R14, R12, -R15 ;  /* 0x8000000f0c0e7221 */ /* 0x008fc80000000000 */
[----:B------:R-:W-:Y:S01]  /*0640*/  FFMA R11, R14, R14, R11 ;  /* 0x0000000e0e0b7223 */ /* 0x000fe2000000000b */
[----:B--2---:R-:W-:-:S04]  /*0650*/  FADD R16, R16, -R17 ;  /* 0x8000001110107221 */ /* 0x004fc80000000000 */
[----:B------:R-:W-:Y:S01]  /*0660*/  FFMA R11, R16, R16, R11 ;  /* 0x00000010100b7223 */ /* 0x000fe2000000000b */
[----:B----4-:R-:W-:-:S04]  /*0670*/  FADD R20, R19, -R20 ;  /* 0x8000001413147221 */ /* 0x010fc80000000000 */
[----:B------:R-:W-:Y:S01]  /*0680*/  FFMA R11, R20, R20, R11 ;  /* 0x00000014140b7223 */ /* 0x000fe2000000000b */
[----:B-----5:R-:W-:-:S04]  /*0690*/  FADD R22, R21, -R22 ;  /* 0x8000001615167221 */ /* 0x020fc80000000000 */
[----:B------:R-:W-:-:S07]  /*06a0*/  FFMA R11, R22, R22, R11 ;  /* 0x00000016160b7223 */ /* 0x000fce000000000b */
.L_x_10:
[----:B------:R-:W-:Y:S05]  /*06b0*/  @!P0 BRA `(.L_x_7) ;  /* 0x0000000000848947 */ /* 0x000fea0003800000 */
[----:B------:R-:W-:Y:S01]  /*06c0*/  ISETP.NE.AND P1, PT, R18, 0x1, PT ;  /* 0x000000011200780c */ /* 0x000fe20003f25270 */
[----:B------:R-:W0:Y:S01]  /*06d0*/  LDC.64 R16, c[0x0][0x380] ;  /* 0x0000e000ff107b82 */ /* 0x000e220000000a00 */
[----:B------:R-:W-:-:S04]  /*06e0*/  LOP3.LUT R10, R10, 0x1, RZ, 0xc0, !PT ;  /* 0x000000010a0a7812 */ /* 0x000fc800078ec0ff */
[----:B------:R-:W-:-:S03]  /*06f0*/  ISETP.NE.U32.AND P0, PT, R10, 0x1, PT ;  /* 0x000000010a00780c */ /* 0x000fc60003f05070 */
[----:B------:R-:W1:Y:S04]  /*0700*/  LDC.64 R4, c[0x0][0x388] ;  /* 0x0000e200ff047b82 */ /* 0x000e680000000a00 */
[CC--:B------:R-:W-:Y:S02]  /*0710*/  @P1 IADD3 R19, PT, PT, R0.reuse, R9.reuse, RZ ;  /* 0x0000000900131210 */ /* 0x0c0fe40007ffe0ff */
[-C--:B------:R-:W-:Y:S02]  /*0720*/  @P1 IADD3 R10, P2, PT, R0, R9.reuse, RZ ;  /* 0x00000009000a1210 */ /* 0x080fe40007f5e0ff */
[----:B------:R-:W2:Y:S01]  /*0730*/  @P1 LDC.64 R14, c[0x0][0x380] ;  /* 0x0000e000ff0e1b82 */ /* 0x000ea20000000a00 */
[----:B------:R-:W-:Y:S02]  /*0740*/  @P1 IADD3 R21, PT, PT, R8, R9, RZ ;  /* 0x0000000908151210 */ /* 0x000fe40007ffe0ff */
[----:B------:R-:W-:-:S02]  /*0750*/  @P1 IADD3 R9, PT, PT, R9, 0x2, RZ ;  /* 0x0000000209091810 */ /* 0x000fc40007ffe0ff */
[----:B------:R-:W-:-:S03]  /*0760*/  @P1 IADD3.X R18, PT, PT, RZ, RZ, RZ, P2, !PT ;  /* 0x000000ffff121210 */ /* 0x000fc600017fe4ff */
[----:B------:R-:W3:Y:S01]  /*0770*/  LDC.64 R12, c[0x0][0x380] ;  /* 0x0000e000ff0c7b82 */ /* 0x000ee20000000a00 */
[----:B0-----:R-:W-:Y:S01]  /*0780*/  @P1 IMAD.WIDE.U32 R16, R19, 0x4, R16 ;  /* 0x0000000413101825 */ /* 0x001fe200078e0010 */
[-C--:B------:R-:W-:Y:S02]  /*0790*/  @!P0 IADD3 R19, PT, PT, R0, R9.reuse, RZ ;  /* 0x0000000900138210 */ /* 0x080fe40007ffe0ff */
[----:B------:R-:W-:-:S03]  /*07a0*/  @!P0 IADD3 R9, PT, PT, R8, R9, RZ ;  /* 0x0000000908098210 */ /* 0x000fc60007ffe0ff */
[----:B------:R-:W4:Y:S01]  /*07b0*/  @P1 LDG.E R16, desc[UR6][R16.64] ;  /* 0x0000000610101981 */ /* 0x000f22000c1e1900 */
[----:B------:R-:W0:Y:S01]  /*07c0*/  LDC.64 R2, c[0x0][0x388] ;  /* 0x0000e200ff027b82 */ /* 0x000e220000000a00 */
[----:B-1----:R-:W-:-:S05]  /*07d0*/  @P1 IMAD.WIDE R4, R21, 0x4, R4 ;  /* 0x0000000415041825 */ /* 0x002fca00078e0204 */
[----:B------:R-:W4:Y:S01]  /*07e0*/  @P1 LDG.E R21, desc[UR6][R4.64] ;  /* 0x0000000604151981 */ /* 0x000f22000c1e1900 */
[----:B--2---:R-:W-:-:S04]  /*07f0*/  @P1 LEA R14, P2, R10, R14, 0x2 ;  /* 0x0000000e0a0e1211 */ /* 0x004fc800078410ff */
[----:B------:R-:W-:Y:S01]  /*0800*/  @P1 LEA.HI.X R15, R10, R15, R18, 0x2, P2 ;  /* 0x0000000f0a0f1211 */ /* 0x000fe200010f1412 */
[----:B---3--:R-:W-:-:S04]  /*0810*/  @!P0 IMAD.WIDE.U32 R12, R19, 0x4, R12 ;  /* 0x00000004130c8825 */ /* 0x008fc800078e000c */
[----:B------:R-:W2:Y:S04]  /*0820*/  @P1 LDG.E R14, desc[UR6][R14.64+0x4] ;  /* 0x000004060e0e1981 */ /* 0x000ea8000c1e1900 */
[----:B------:R-:W3:Y:S01]  /*0830*/  @!P0 LDG.E R12, desc[UR6][R12.64] ;  /* 0x000000060c0c8981 */ /* 0x000ee2000c1e1900 */
[----:B0-----:R-:W-:-:S03]  /*0840*/  @!P0 IMAD.WIDE R2, R9, 0x4, R2 ;  /* 0x0000000409028825 */ /* 0x001fc600078e0202 */
[----:B------:R-:W2:Y:S04]  /*0850*/  @P1 LDG.E R9, desc[UR6][R4.64+0x4] ;  /* 0x0000040604091981 */ /* 0x000ea8000c1e1900 */
[----:B------:R-:W3:Y:S01]  /*0860*/  @!P0 LDG.E R3, desc[UR6][R2.64] ;  /* 0x0000000602038981 */ /* 0x000ee2000c1e1900 */
[----:B----4-:R-:W-:-:S04]  /*0870*/  @P1 FADD R0, R16, -R21 ;  /* 0x8000001510001221 */ /* 0x010fc80000000000 */
[----:B------:R-:W-:Y:S01]  /*0880*/  @P1 FFMA R8, R0, R0, R11 ;  /* 0x0000000000081223 */ /* 0x000fe2000000000b */
[----:B--2---:R-:W-:Y:S01]  /*0890*/  @P1 FADD R9, R14, -R9 ;  /* 0x800000090e091221 */ /* 0x004fe20000000000 */
[----:B---3--:R-:W-:-:S03]  /*08a0*/  @!P0 FADD R0, R12, -R3 ;  /* 0x800000030c008221 */ /* 0x008fc60000000000 */
[----:B------:R-:W-:-:S04]  /*08b0*/  @P1 FFMA R11, R9, R9, R8 ;  /* 0x00000009090b1223 */ /* 0x000fc80000000008 */
[----:B------:R-:W-:-:S07]  /*08c0*/  @!P0 FFMA R11, R0, R0, R11 ;  /* 0x00000000000b8223 */ /* 0x000fce000000000b */
.L_x_7:
[----:B------:R-:W-:Y:S01]  /*08d0*/  IADD3 R0, PT, PT, R11, -0xd000000, RZ ;  /* 0xf30000000b007810 */ /* 0x000fe20007ffe0ff */
[----:B------:R0:W1:Y:S01]  /*08e0*/  MUFU.RSQ R2, R11 ;  /* 0x0000000b00027308 */ /* 0x0000620000001400 */
[----:B------:R-:W-:Y:S02]  /*08f0*/  BSSY.RECONVERGENT B0, `(.L_x_11) ;  /* 0x000000b000007945 */ /* 0x000fe40003800200 */
[----:B------:R-:W-:-:S13]  /*0900*/  ISETP.GT.U32.AND P0, PT, R0, 0x727fffff, PT ;  /* 0x727fffff0000780c */ /* 0x000fda0003f04070 */
[----:B0-----:R-:W-:Y:S05]  /*0910*/  @!P0 BRA `(.L_x_12) ;  /* 0x0000000000108947 */ /* 0x001fea0003800000 */
[----:B------:R-:W-:Y:S02]  /*0920*/  MOV R0, R11 ;  /* 0x0000000b00007202 */ /* 0x000fe40000000f00 */
[----:B------:R-:W-:-:S07]  /*0930*/  MOV R9, 0x950 ;  /* 0x0000095000097802 */ /* 0x000fce0000000f00 */
[----:B-1----:R-:W-:Y:S05]  /*0940*/  CALL.REL.NOINC `($__internal_1_$__cuda_sm20_sqrt_rn_f32_slowpath) ;  /* 0x0000000000307944 */ /* 0x002fea0003c00000 */
[----:B------:R-:W-:Y:S05]  /*0950*/  BRA `(.L_x_13) ;  /* 0x0000000000107947 */ /* 0x000fea0003800000 */
.L_x_12:
[C---:B-1----:R-:W-:Y:S01]  /*0960*/  FMUL.FTZ R0, R2.reuse, R11 ;  /* 0x0000000b02007220 */ /* 0x042fe20000410000 */
[----:B------:R-:W-:-:S03]  /*0970*/  FMUL.FTZ R2, R2, 0.5 ;  /* 0x3f00000002027820 */ /* 0x000fc60000410000 */
[----:B------:R-:W-:-:S04]  /*0980*/  FFMA R5, -R0, R0, R11 ;  /* 0x0000000000057223 */ /* 0x000fc8000000010b */
[----:B------:R-:W-:-:S07]  /*0990*/  FFMA R5, R5, R2, R0 ;  /* 0x0000000205057223 */ /* 0x000fce0000000000 */
.L_x_13:
[----:B------:R-:W-:Y:S05]  /*09a0*/  BSYNC.RECONVERGENT B0 ;  /* 0x0000000000007941 */ /* 0x000fea0003800200 */
.L_x_11:
[----:B------:R-:W0:Y:S01]  /*09b0*/  LDC.64 R2, c[0x0][0x390] ;  /* 0x0000e400ff027b82 */ /* 0x000e220000000a00 */
[----:B------:R-:W1:Y:S02]  /*09c0*/  LDCU UR4, c[0x0][0x39c] ;  /* 0x00007380ff0477ac */ /* 0x000e640008000800 */
[----:B-1----:R-:W-:-:S04]  /*09d0*/  IMAD R7, R6, UR4, R7 ;  /* 0x0000000406077c24 */ /* 0x002fc8000f8e0207 */
[----:B0-----:R-:W-:-:S05]  /*09e0*/  IMAD.WIDE R2, R7, 0x4, R2 ;  /* 0x0000000407027825 */ /* 0x001fca00078e0202 */
[----:B------:R-:W-:Y:S01]  /*09f0*/  STG.E desc[UR6][R2.64], R5 ;  /* 0x0000000502007986 */ /* 0x000fe2000c101906 */
[----:B------:R-:W-:Y:S05]  /*0a00*/  EXIT ;  /* 0x000000000000794d */ /* 0x000fea0003800000 */
        .weak           $__internal_1_$__cuda_sm20_sqrt_rn_f32_slowpath
        .type           $__internal_1_$__cuda_sm20_sqrt_rn_f32_slowpath,@function
        .size           $__internal_1_$__cuda_sm20_sqrt_rn_f32_slowpath,(.L_x_17 - $__internal_1_$__cuda_sm20_sqrt_rn_f32_slowpath)
$__internal_1_$__cuda_sm20_sqrt_rn_f32_slowpath:
        /* <DEDUP_REMOVED lines=19> */
.L_x_14:
[----:B------:R-:W-:Y:S01]  /*0b40*/  HFMA2 R3, -RZ, RZ, 0, 0 ;  /* 0x00000000ff037431 */ /* 0x000fe200000001ff */
[----:B------:R-:W-:Y:S02]  /*0b50*/  MOV R5, R2 ;  /* 0x0000000200057202 */ /* 0x000fe40000000f00 */
[----:B------:R-:W-:-:S04]  /*0b60*/  MOV R2, R9 ;  /* 0x0000000900027202 */ /* 0x000fc80000000f00 */
[----:B------:R-:W-:Y:S05]  /*0b70*/  RET.REL.NODEC R2 `(_Z8rbf_cudaPKfS0_Pfii) ;  /* 0xfffffff402207950 */ /* 0x000fea0003c3ffff */
.L_x_15:
        /* <DEDUP_REMOVED lines=16> */
.L_x_17:


//--------------------- .nv.shared._Z17rbf_cuda_shareMemPKfS0_Pfii --------------------------
	.section	.nv.shared._Z17rbf_cuda_shareMemPKfS0_Pfii,"aw",@nobits
	.sectionflags	@""
	.align	4
.nv.shared._Z17rbf_cuda_shareMemPKfS0_Pfii:
	.zero		3072


//--------------------- .nv.shared.reserved.0     --------------------------
	.section	.nv.shared.reserved.0,"aw",@nobits
	.weak		__nv_reservedSMEM_offset_0_alias
	.size		__nv_reservedSMEM_offset_0_alias, 0, 64
	.other		__nv_reservedSMEM_offset_0_alias,@"STO_CUDA_RESERVED_SHARED STV_DEFAULT"
__nv_reservedSMEM_offset_0_alias:
	.zero		0
	.zero		64


//--------------------- .nv.constant0._Z17rbf_cuda_shareMemPKfS0_Pfii --------------------------
	.section	.nv.constant0._Z17rbf_cuda_shareMemPKfS0_Pfii,"a",@progbits
	.sectionflags	@""
	.align	4
.nv.constant0._Z17rbf_cuda_shareMemPKfS0_Pfii:
	.zero		928


//--------------------- .nv.constant0._Z8rbf_cudaPKfS0_Pfii --------------------------
	.section	.nv.constant0._Z8rbf_cudaPKfS0_Pfii,"a",@progbits
	.sectionflags	@""
	.align	4
.nv.constant0._Z8rbf_cudaPKfS0_Pfii:
	.zero		928


//--------------------- SYMBOLS --------------------------

	.type		.nv.reservedSmem.offset0,@object
	.size		.nv.reservedSmem.offset0,0x4
	.type		.nv.reservedSmem.cap,@object
	.size		.nv.reservedSmem.cap,0x4
